	.headerflags	@"EF_CUDA_TEXMODE_UNIFIED EF_CUDA_64BIT_ADDRESS EF_CUDA_ACCELERATORS EF_CUDA_SM90 EF_CUDA_VIRTUAL_SM(EF_CUDA_SM90)"
	.elftype	@"ET_EXEC"


//--------------------- .nv.info                  --------------------------
	.section	.nv.info,"",@"SHT_CUDA_INFO"
	.align	4


	//----- nvinfo : EIATTR_REGCOUNT
	.align		4
        /*0000*/ 	.byte	0x04, 0x2f
        /*0002*/ 	.short	(.L_1 - .L_0)
	.align		4
.L_0:
        /*0004*/ 	.word	index@(triton_poi_fused_view_20)
        /*0008*/ 	.word	0x0000001b


	//----- nvinfo : EIATTR_MIN_STACK_SIZE
	.align		4
.L_1:
        /*000c*/ 	.byte	0x04, 0x12
        /*000e*/ 	.short	(.L_3 - .L_2)
	.align		4
.L_2:
        /*0010*/ 	.word	index@(triton_poi_fused_view_20)
        /*0014*/ 	.word	0x00000000


	//----- nvinfo : EIATTR_FRAME_SIZE
	.align		4
.L_3:
        /*0018*/ 	.byte	0x04, 0x11
        /*001a*/ 	.short	(.L_5 - .L_4)
	.align		4
.L_4:
        /*001c*/ 	.word	index@(triton_poi_fused_view_20)
        /*0020*/ 	.word	0x00000000


	//----- nvinfo : EIATTR_MIN_STACK_SIZE
	.align		4
.L_5:
        /*0024*/ 	.byte	0x04, 0x12
        /*0026*/ 	.short	(.L_7 - .L_6)
	.align		4
.L_6:
        /*0028*/ 	.word	index@(triton_poi_fused_view_20)
        /*002c*/ 	.word	0x00000000
.L_7:


//--------------------- .nv.info.triton_poi_fused_view_20 --------------------------
	.section	.nv.info.triton_poi_fused_view_20,"",@"SHT_CUDA_INFO"
	.sectionflags	@""
	.align	4


	//----- nvinfo : EIATTR_CUDA_API_VERSION
	.align		4
        /*0000*/ 	.byte	0x04, 0x37
        /*0002*/ 	.short	(.L_9 - .L_8)
.L_8:
        /*0004*/ 	.word	0x0000007c


	//----- nvinfo : EIATTR_KPARAM_INFO
	.align		4
.L_9:
        /*0008*/ 	.byte	0x04, 0x17
        /*000a*/ 	.short	(.L_11 - .L_10)
.L_10:
        /*000c*/ 	.word	0x00000000
        /*0010*/ 	.short	0x0003
        /*0012*/ 	.short	0x0014
        /*0014*/ 	.byte	0x00, 0xf0, 0x11, 0x00


	//----- nvinfo : EIATTR_KPARAM_INFO
	.align		4
.L_11:
        /*0018*/ 	.byte	0x04, 0x17
        /*001a*/ 	.short	(.L_13 - .L_12)
.L_12:
        /*001c*/ 	.word	0x00000000
        /*0020*/ 	.short	0x0002
        /*0022*/ 	.short	0x0010
        /*0024*/ 	.byte	0x00, 0xf0, 0x11, 0x00


	//----- nvinfo : EIATTR_KPARAM_INFO
	.align		4
.L_13:
        /*0028*/ 	.byte	0x04, 0x17
        /*002a*/ 	.short	(.L_15 - .L_14)
.L_14:
        /*002c*/ 	.word	0x00000000
        /*0030*/ 	.short	0x0001
        /*0032*/ 	.short	0x0008
        /*0034*/ 	.byte	0x00, 0xf4, 0x21, 0x00


	//----- nvinfo : EIATTR_KPARAM_INFO
	.align		4
.L_15:
        /*0038*/ 	.byte	0x04, 0x17
        /*003a*/ 	.short	(.L_17 - .L_16)
.L_16:
        /*003c*/ 	.word	0x00000000
        /*0040*/ 	.short	0x0000
        /*0042*/ 	.short	0x0000
        /*0044*/ 	.byte	0x00, 0xf4, 0x21, 0x00


	//----- nvinfo : EIATTR_SPARSE_MMA_MASK
	.align		4
.L_17:
        /*0048*/ 	.byte	0x03, 0x50
        /*004a*/ 	.short	0x0000


	//----- nvinfo : EIATTR_MAXREG_COUNT
	.align		4
        /*004c*/ 	.byte	0x03, 0x1b
        /*004e*/ 	.short	0x00ff


	//----- nvinfo : EIATTR_EXIT_INSTR_OFFSETS
	.align		4
        /*0050*/ 	.byte	0x04, 0x1c
        /*0052*/ 	.short	(.L_19 - .L_18)


	//   ....[0]....
.L_18:
        /*0054*/ 	.word	0x000004f0


	//   ....[1]....
        /*0058*/ 	.word	0x00000540


	//----- nvinfo : EIATTR_REQNTID
	.align		4
.L_19:
        /*005c*/ 	.byte	0x04, 0x10
        /*005e*/ 	.short	(.L_21 - .L_20)
.L_20:
        /*0060*/ 	.word	0x00000080
        /*0064*/ 	.word	0x00000001
        /*0068*/ 	.word	0x00000001


	//----- nvinfo : EIATTR_CBANK_PARAM_SIZE
	.align		4
.L_21:
        /*006c*/ 	.byte	0x03, 0x19
        /*006e*/ 	.short	0x0018


	//----- nvinfo : EIATTR_PARAM_CBANK
	.align		4
        /*0070*/ 	.byte	0x04, 0x0a
        /*0072*/ 	.short	(.L_23 - .L_22)
	.align		4
.L_22:
        /*0074*/ 	.word	index@(.nv.constant0.triton_poi_fused_view_20)
        /*0078*/ 	.short	0x0210
        /*007a*/ 	.short	0x0018


	//----- nvinfo : EIATTR_SW_WAR
	.align		4
.L_23:
        /*007c*/ 	.byte	0x04, 0x36
        /*007e*/ 	.short	(.L_25 - .L_24)
.L_24:
        /*0080*/ 	.word	0x00000008
.L_25:


//--------------------- .nv.callgraph             --------------------------
	.section	.nv.callgraph,"",@"SHT_CUDA_CALLGRAPH"
	.align	4
	.sectionentsize	8
	.align		4
        /*0000*/ 	.word	0x00000000
	.align		4
        /*0004*/ 	.word	0xffffffff
	.align		4
        /*0008*/ 	.word	0x00000000
	.align		4
        /*000c*/ 	.word	0xfffffffe
	.align		4
        /*0010*/ 	.word	0x00000000
	.align		4
        /*0014*/ 	.word	0xfffffffd
	.align		4
        /*0018*/ 	.word	0x00000000
	.align		4
        /*001c*/ 	.word	0xfffffffc


//--------------------- .text.triton_poi_fused_view_20 --------------------------
	.section	.text.triton_poi_fused_view_20,"ax",@progbits
	.sectionflags	@"SHF_BARRIERS=1"
	.align	128
        .global         triton_poi_fused_view_20
        .type           triton_poi_fused_view_20,@function
        .size           triton_poi_fused_view_20,(.L_x_1 - triton_poi_fused_view_20)
        .other          triton_poi_fused_view_20,@"STO_CUDA_ENTRY STV_DEFAULT"
triton_poi_fused_view_20:
.text.triton_poi_fused_view_20:
[----:B------:R-:W0:Y:S02]  /*0000*/  LDC R1, c[0x0][0x28] ;  /* 0x00000a00ff017b82 */ /* 0x000e240000000800 */
[----:B------:R-:W1:Y:S01]  /*0010*/  S2R R2, SR_TID.X ;  /* 0x0000000000027919 */ /* 0x000e620000002100 */
[----:B------:R-:W2:Y:S01]  /*0020*/  LDC.64 R8, c[0x0][0x210] ;  /* 0x00008400ff087b82 */ /* 0x000ea20000000a00 */
[----:B------:R-:W-:Y:S01]  /*0030*/  CS2R R6, SRZ ;  /* 0x0000000000067805 */ /* 0x000fe2000001ff00 */
[----:B------:R-:W-:Y:S01]  /*0040*/  ULDC.64 UR6, c[0x0][0x208] ;  /* 0x0000820000067ab9 */ /* 0x000fe20000000a00 */
[----:B------:R-:W3:Y:S01]  /*0050*/  S2R R0, SR_CTAID.X ;  /* 0x0000000000007919 */ /* 0x000ee20000002500 */
[----:B------:R-:W4:Y:S01]  /*0060*/  S2R R16, SR_CTAID.Y ;  /* 0x0000000000107919 */ /* 0x000f220000002600 */
[----:B------:R-:W-:Y:S02]  /*0070*/  CS2R R10, SRZ ;  /* 0x00000000000a7805 */ /* 0x000fe4000001ff00 */
[----:B-1----:R-:W-:Y:S01]  /*0080*/  SHF.R.U32.HI R19, RZ, 0x2, R2 ;  /* 0x00000002ff137819 */ /* 0x002fe20000011602 */
[----:B------:R-:W-:Y:S02]  /*0090*/  IMAD.SHL.U32 R3, R2, 0x4, RZ ;  /* 0x0000000402037824 */ /* 0x000fe400078e00ff */
[----:B---3--:R-:W-:Y:S01]  /*00a0*/  IMAD.SHL.U32 R0, R0, 0x10, RZ ;  /* 0x0000001000007824 */ /* 0x008fe200078e00ff */
[----:B------:R-:W-:Y:S01]  /*00b0*/  SGXT.U32 R19, R19, 0x5 ;  /* 0x000000051313781a */ /* 0x000fe20000000000 */
[----:B----4-:R-:W-:-:S03]  /*00c0*/  IMAD.SHL.U32 R18, R16, 0x40, RZ ;  /* 0x0000004010127824 */ /* 0x010fc600078e00ff */
[----:B------:R-:W-:Y:S02]  /*00d0*/  LOP3.LUT R5, R0, 0xc, R3, 0xf8, !PT ;  /* 0x0000000c00057812 */ /* 0x000fe400078ef803 */
[----:B------:R-:W-:Y:S02]  /*00e0*/  LOP3.LUT R4, R18, R19, RZ, 0xfc, !PT ;  /* 0x0000001312047212 */ /* 0x000fe400078efcff */
[----:B------:R-:W-:-:S03]  /*00f0*/  ISETP.GE.AND P0, PT, R5, 0x10, PT ;  /* 0x000000100500780c */ /* 0x000fc60003f06270 */
[----:B------:R-:W-:Y:S01]  /*0100*/  IMAD R13, R4, 0x10, R5 ;  /* 0x00000010040d7824 */ /* 0x000fe200078e0205 */
[----:B------:R-:W-:-:S03]  /*0110*/  CS2R R4, SRZ ;  /* 0x0000000000047805 */ /* 0x000fc6000001ff00 */
[C---:B------:R-:W-:Y:S02]  /*0120*/  VIADD R15, R13.reuse, 0x200 ;  /* 0x000002000d0f7836 */ /* 0x040fe40000000000 */
[----:B--2---:R-:W-:-:S04]  /*0130*/  IMAD.WIDE R12, R13, 0x4, R8 ;  /* 0x000000040d0c7825 */ /* 0x004fc800078e0208 */
[----:B------:R-:W-:Y:S01]  /*0140*/  IMAD.WIDE R14, R15, 0x4, R8 ;  /* 0x000000040f0e7825 */ /* 0x000fe200078e0208 */
[----:B------:R-:W-:Y:S01]  /*0150*/  CS2R R8, SRZ ;  /* 0x0000000000087805 */ /* 0x000fe2000001ff00 */
[----:B------:R1:W2:Y:S05]  /*0160*/  @!P0 LDG.E.EL.128 R4, desc[UR6][R12.64] ;  /* 0x000000060c048981 */ /* 0x0002aa000c2e1d00 */
[----:B------:R3:W4:Y:S01]  /*0170*/  @!P0 LDG.E.EL.128 R8, desc[UR6][R14.64] ;  /* 0x000000060e088981 */ /* 0x000722000c2e1d00 */
[----:B------:R-:W5:Y:S01]  /*0180*/  S2UR UR5, SR_CgaCtaId ;  /* 0x00000000000579c3 */ /* 0x000f620000008800 */
[----:B------:R-:W-:Y:S01]  /*0190*/  IMAD.SHL.U32 R17, R2, 0x100, RZ ;  /* 0x0000010002117824 */ /* 0x000fe200078e00ff */
[----:B------:R-:W-:Y:S01]  /*01a0*/  UMOV UR4, 0x400 ;  /* 0x0000040000047882 */ /* 0x000fe20000000000 */
[----:B------:R-:W-:-:S03]  /*01b0*/  SHF.R.S32.HI R16, RZ, 0x19, R16 ;  /* 0x00000019ff107819 */ /* 0x000fc60000011410 */
[----:B------:R-:W-:Y:S02]  /*01c0*/  LOP3.LUT R20, R17, 0x300, RZ, 0xc0, !PT ;  /* 0x0000030011147812 */ /* 0x000fe400078ec0ff */
[----:B------:R-:W-:Y:S02]  /*01d0*/  SHF.R.U32.HI R17, RZ, 0x2, R2 ;  /* 0x00000002ff117819 */ /* 0x000fe40000011602 */
[C---:B------:R-:W-:Y:S02]  /*01e0*/  LOP3.LUT R19, R20.reuse, R19, RZ, 0xfc, !PT ;  /* 0x0000001314137212 */ /* 0x040fe400078efcff */
[C---:B-1----:R-:W-:Y:S02]  /*01f0*/  LOP3.LUT R12, R20.reuse, 0x40, RZ, 0xfc, !PT ;  /* 0x00000040140c7812 */ /* 0x042fe400078efcff */
[C---:B------:R-:W-:Y:S02]  /*0200*/  LOP3.LUT R22, R20.reuse, 0x80, RZ, 0xfc, !PT ;  /* 0x0000008014167812 */ /* 0x040fe400078efcff */
[----:B------:R-:W-:-:S02]  /*0210*/  LOP3.LUT R24, R20, 0xc0, RZ, 0xfc, !PT ;  /* 0x000000c014187812 */ /* 0x000fc400078efcff */
[-C--:B------:R-:W-:Y:S02]  /*0220*/  LEA.HI R20, R20, R19.reuse, RZ, 0x1c ;  /* 0x0000001314147211 */ /* 0x080fe400078fe0ff */
[-C--:B------:R-:W-:Y:S02]  /*0230*/  LEA.HI R12, R12, R19.reuse, RZ, 0x1c ;  /* 0x000000130c0c7211 */ /* 0x080fe400078fe0ff */
[-C--:B------:R-:W-:Y:S01]  /*0240*/  LEA.HI R22, R22, R19.reuse, RZ, 0x1c ;  /* 0x0000001316167211 */ /* 0x080fe200078fe0ff */
[----:B-----5:R-:W-:Y:S01]  /*0250*/  UPRMT UR4, UR5, 0x654, UR4 ;  /* 0x0000065405047896 */ /* 0x020fe20008000004 */
[----:B------:R-:W-:Y:S02]  /*0260*/  LEA.HI R24, R24, R19, RZ, 0x1c ;  /* 0x0000001318187211 */ /* 0x000fe400078fe0ff */
[----:B---3--:R-:W-:Y:S02]  /*0270*/  LOP3.LUT R14, R17, 0x1c, RZ, 0xc0, !PT ;  /* 0x0000001c110e7812 */ /* 0x008fe400078ec0ff */
[----:B------:R-:W-:-:S02]  /*0280*/  LOP3.LUT R17, R3, 0x1fc, RZ, 0xc0, !PT ;  /* 0x000001fc03117812 */ /* 0x000fc400078ec0ff */
[----:B------:R-:W-:Y:S02]  /*0290*/  LEA R19, R20, UR4, 0x2 ;  /* 0x0000000414137c11 */ /* 0x000fe4000f8e10ff */
[----:B------:R-:W-:Y:S01]  /*02a0*/  LEA R20, R12, UR4, 0x2 ;  /* 0x000000040c147c11 */ /* 0x000fe2000f8e10ff */
[----:B------:R-:W-:Y:S01]  /*02b0*/  IMAD.IADD R14, R17, 0x1, R14 ;  /* 0x00000001110e7824 */ /* 0x000fe200078e020e */
[----:B------:R-:W-:Y:S02]  /*02c0*/  LEA R21, R22, UR4, 0x2 ;  /* 0x0000000416157c11 */ /* 0x000fe4000f8e10ff */
[----:B------:R-:W-:Y:S02]  /*02d0*/  LEA R24, R24, UR4, 0x2 ;  /* 0x0000000418187c11 */ /* 0x000fe4000f8e10ff */
[----:B------:R-:W-:Y:S02]  /*02e0*/  LEA R14, R14, UR4, 0x2 ;  /* 0x000000040e0e7c11 */ /* 0x000fe4000f8e10ff */
[----:B------:R-:W-:Y:S01]  /*02f0*/  LOP3.LUT R3, R18, 0x3c, R3, 0xf8, !PT ;  /* 0x0000003c12037812 */ /* 0x000fe200078ef803 */
[----:B--2---:R-:W-:Y:S04]  /*0300*/  STS [R19], R4 ;  /* 0x0000000413007388 */ /* 0x004fe80000000800 */
[----:B------:R1:W-:Y:S04]  /*0310*/  STS [R20+0x100], R5 ;  /* 0x0001000514007388 */ /* 0x0003e80000000800 */
[----:B------:R2:W-:Y:S04]  /*0320*/  STS [R21+0x200], R6 ;  /* 0x0002000615007388 */ /* 0x0005e80000000800 */
[----:B------:R3:W-:Y:S01]  /*0330*/  STS [R24+0x300], R7 ;  /* 0x0003000718007388 */ /* 0x0007e20000000800 */
[----:B-1----:R-:W1:Y:S03]  /*0340*/  LDC.64 R4, c[0x0][0x218] ;  /* 0x00008600ff047b82 */ /* 0x002e660000000a00 */
[----:B----4-:R4:W-:Y:S01]  /*0350*/  STS [R19+0x80], R8 ;  /* 0x0000800813007388 */ /* 0x0109e20000000800 */
[----:B--2---:R-:W-:-:S03]  /*0360*/  SGXT R6, R16, 0x1 ;  /* 0x000000011006781a */ /* 0x004fc60000000200 */
[----:B------:R-:W-:Y:S01]  /*0370*/  STS [R20+0x180], R9 ;  /* 0x0001800914007388 */ /* 0x000fe20000000800 */
[----:B------:R-:W-:-:S03]  /*0380*/  LEA.HI R6, R6, R3, RZ, 0x8 ;  /* 0x0000000306067211 */ /* 0x000fc600078f40ff */
[----:B------:R-:W-:Y:S01]  /*0390*/  STS [R21+0x280], R10 ;  /* 0x0002800a15007388 */ /* 0x000fe20000000800 */
[----:B---3--:R-:W-:Y:S01]  /*03a0*/  SHF.R.U32.HI R7, RZ, 0x4, R2 ;  /* 0x00000004ff077819 */ /* 0x008fe20000011602 */
[----:B------:R-:W-:Y:S02]  /*03b0*/  IMAD.SHL.U32 R2, R6, 0x10, RZ ;  /* 0x0000001006027824 */ /* 0x000fe400078e00ff */
[----:B------:R-:W-:Y:S01]  /*03c0*/  STS [R24+0x380], R11 ;  /* 0x0003800b18007388 */ /* 0x000fe20000000800 */
[----:B------:R-:W-:Y:S02]  /*03d0*/  SGXT.U32 R7, R7, 0x3 ;  /* 0x000000030707781a */ /* 0x000fe40000000000 */
[----:B----4-:R-:W-:Y:S01]  /*03e0*/  LOP3.LUT R8, R17, 0x200, RZ, 0xfc, !PT ;  /* 0x0000020011087812 */ /* 0x010fe200078efcff */
[----:B------:R-:W-:Y:S01]  /*03f0*/  BAR.SYNC.DEFER_BLOCKING 0x0 ;  /* 0x0000000000007b1d */ /* 0x000fe20000010000 */
[----:B------:R-:W-:Y:S02]  /*0400*/  LOP3.LUT R7, R0, R7, RZ, 0xfc, !PT ;  /* 0x0000000700077212 */ /* 0x000fe400078efcff */
[----:B------:R-:W-:-:S02]  /*0410*/  LOP3.LUT R6, R6, 0xffffff00, RZ, 0xc0, !PT ;  /* 0xffffff0006067812 */ /* 0x000fc400078ec0ff */
[----:B------:R-:W-:Y:S02]  /*0420*/  LOP3.LUT R2, R2, 0xfffff000, RZ, 0xc0, !PT ;  /* 0xfffff00002027812 */ /* 0x000fe400078ec0ff */
[C---:B------:R-:W-:Y:S02]  /*0430*/  LOP3.LUT R0, R7.reuse, 0x8, RZ, 0xfc, !PT ;  /* 0x0000000807007812 */ /* 0x040fe400078efcff */
[----:B------:R-:W-:Y:S02]  /*0440*/  SHF.R.U32.HI R8, RZ, 0x4, R8 ;  /* 0x00000004ff087819 */ /* 0x000fe40000011608 */
[----:B------:R-:W-:Y:S02]  /*0450*/  IADD3 R6, R2, R3, -R6 ;  /* 0x0000000302067210 */ /* 0x000fe40007ffe806 */
[C---:B------:R-:W-:Y:S02]  /*0460*/  ISETP.GE.AND P1, PT, R7.reuse, 0x10, PT ;  /* 0x000000100700780c */ /* 0x040fe40003f26270 */
[----:B------:R-:W-:Y:S01]  /*0470*/  ISETP.GE.AND P0, PT, R0, 0x10, PT ;  /* 0x000000100000780c */ /* 0x000fe20003f06270 */
[----:B------:R-:W-:Y:S01]  /*0480*/  IMAD R3, R7, 0x100, R6 ;  /* 0x0000010007037824 */ /* 0x000fe200078e0206 */
[----:B------:R-:W-:-:S03]  /*0490*/  LOP3.LUT R8, R8, 0x3c, RZ, 0xc0, !PT ;  /* 0x0000003c08087812 */ /* 0x000fc600078ec0ff */
[----:B-1----:R-:W-:Y:S01]  /*04a0*/  IMAD.WIDE R2, R3, 0x4, R4 ;  /* 0x0000000403027825 */ /* 0x002fe200078e0204 */
[----:B------:R-:W1:Y:S03]  /*04b0*/  LDS.128 R12, [R14] ;  /* 0x000000000e0c7984 */ /* 0x000e660000000c00 */
[----:B------:R-:W-:-:S05]  /*04c0*/  IMAD.IADD R8, R17, 0x1, R8 ;  /* 0x0000000111087824 */ /* 0x000fca00078e0208 */
[----:B------:R-:W-:Y:S01]  /*04d0*/  LEA R8, R8, UR4, 0x2 ;  /* 0x0000000408087c11 */ /* 0x000fe2000f8e10ff */
[----:B-1----:R1:W-:Y:S01]  /*04e0*/  @!P1 STG.E.128 desc[UR6][R2.64], R12 ;  /* 0x0000000c02009986 */ /* 0x0023e2000c101d06 */
[----:B------:R-:W-:Y:S05]  /*04f0*/  @P0 EXIT ;  /* 0x000000000000094d */ /* 0x000fea0003800000 */
[----:B------:R-:W0:Y:S01]  /*0500*/  LDS.128 R8, [R8+0x800] ;  /* 0x0008000008087984 */ /* 0x000e220000000c00 */
[----:B-1----:R-:W-:-:S04]  /*0510*/  IMAD R3, R0, 0x100, R6 ;  /* 0x0000010000037824 */ /* 0x002fc800078e0206 */
[----:B------:R-:W-:-:S05]  /*0520*/  IMAD.WIDE R4, R3, 0x4, R4 ;  /* 0x0000000403047825 */ /* 0x000fca00078e0204 */
[----:B0-----:R-:W-:Y:S01]  /*0530*/  STG.E.128 desc[UR6][R4.64], R8 ;  /* 0x0000000804007986 */ /* 0x001fe2000c101d06 */
[----:B------:R-:W-:Y:S05]  /*0540*/  EXIT ;  /* 0x000000000000794d */ /* 0x000fea0003800000 */
.L_x_0:
[----:B------:R-:W-:-:S00]  /*0550*/  BRA `(.L_x_0) ;  /* 0xfffffffc00fc7947 */ /* 0x000fc0000383ffff */
[----:B------:R-:W-:-:S00]  /*0560*/  NOP ;  /* 0x0000000000007918 */ /* 0x000fc00000000000 */
        /* <DEDUP_REMOVED lines=9> */
.L_x_1:


//--------------------- .nv.shared.triton_poi_fused_view_20 --------------------------
	.section	.nv.shared.triton_poi_fused_view_20,"aw",@nobits
	.sectionflags	@""
	.align	16
	.zero		1024


//--------------------- .nv.constant0.triton_poi_fused_view_20 --------------------------
	.section	.nv.constant0.triton_poi_fused_view_20,"a",@progbits
	.sectionflags	@""
	.align	4
.nv.constant0.triton_poi_fused_view_20:
	.zero		552
